//
// Generated by NVIDIA NVVM Compiler
//
// Compiler Build ID: CL-36424714
// Cuda compilation tools, release 13.0, V13.0.88
// Based on NVVM 20.0.0
//

.version 9.0
.target sm_100
.address_size 64

	// .globl	_Z11matmulNaivePKfS0_Pfi

.visible .entry _Z11matmulNaivePKfS0_Pfi(
	.param .u64 .ptr .align 1 _Z11matmulNaivePKfS0_Pfi_param_0,
	.param .u64 .ptr .align 1 _Z11matmulNaivePKfS0_Pfi_param_1,
	.param .u64 .ptr .align 1 _Z11matmulNaivePKfS0_Pfi_param_2,
	.param .u32 _Z11matmulNaivePKfS0_Pfi_param_3
)
{
	.reg .pred 	%p<10>;
	.reg .b32 	%r<40>;
	.reg .b32 	%f<67>;
	.reg .b64 	%rd<67>;

	ld.param.u64 	%rd14, [_Z11matmulNaivePKfS0_Pfi_param_0];
	ld.param.u64 	%rd15, [_Z11matmulNaivePKfS0_Pfi_param_1];
	ld.param.u32 	%r18, [_Z11matmulNaivePKfS0_Pfi_param_3];
	cvta.to.global.u64 	%rd1, %rd15;
	cvta.to.global.u64 	%rd2, %rd14;
	mov.u32 	%r19, %ctaid.y;
	mov.u32 	%r20, %ntid.y;
	mov.u32 	%r21, %tid.y;
	mad.lo.s32 	%r1, %r19, %r20, %r21;
	mov.u32 	%r22, %ctaid.x;
	mov.u32 	%r23, %ntid.x;
	mov.u32 	%r24, %tid.x;
	mad.lo.s32 	%r2, %r22, %r23, %r24;
	max.s32 	%r25, %r1, %r2;
	setp.ge.s32 	%p1, %r25, %r18;
	@%p1 bra 	$L__BB0_13;
	mul.lo.s32 	%r3, %r18, %r1;
	and.b32  	%r4, %r18, 7;
	setp.lt.u32 	%p2, %r18, 8;
	mov.f32 	%f66, 0f00000000;
	mov.b32 	%r38, 0;
	@%p2 bra 	$L__BB0_4;
	and.b32  	%r38, %r18, 2147483640;
	neg.s32 	%r36, %r38;
	mul.wide.s32 	%rd16, %r18, 4;
	add.s64 	%rd3, %rd1, %rd16;
	shl.b32 	%r7, %r18, 3;
	mul.wide.s32 	%rd17, %r18, 8;
	add.s64 	%rd4, %rd1, %rd17;
	mul.wide.s32 	%rd18, %r18, 12;
	add.s64 	%rd5, %rd1, %rd18;
	mul.wide.s32 	%rd19, %r18, 16;
	add.s64 	%rd6, %rd1, %rd19;
	mul.wide.s32 	%rd20, %r18, 20;
	add.s64 	%rd7, %rd1, %rd20;
	mul.wide.s32 	%rd21, %r18, 24;
	add.s64 	%rd8, %rd1, %rd21;
	mul.wide.s32 	%rd22, %r18, 28;
	add.s64 	%rd9, %rd1, %rd22;
	mul.wide.u32 	%rd23, %r3, 4;
	add.s64 	%rd24, %rd23, %rd2;
	add.s64 	%rd66, %rd24, 16;
	mov.f32 	%f66, 0f00000000;
	mov.u32 	%r35, %r2;
$L__BB0_3:
	.pragma "nounroll";
	mul.wide.s32 	%rd25, %r35, 4;
	add.s64 	%rd26, %rd3, %rd25;
	add.s64 	%rd27, %rd4, %rd25;
	add.s64 	%rd28, %rd5, %rd25;
	add.s64 	%rd29, %rd6, %rd25;
	add.s64 	%rd30, %rd7, %rd25;
	add.s64 	%rd31, %rd8, %rd25;
	add.s64 	%rd32, %rd9, %rd25;
	add.s64 	%rd33, %rd1, %rd25;
	ld.global.f32 	%f16, [%rd66+-16];
	ld.global.f32 	%f17, [%rd33];
	fma.rn.f32 	%f18, %f16, %f17, %f66;
	ld.global.f32 	%f19, [%rd66+-12];
	ld.global.f32 	%f20, [%rd26];
	fma.rn.f32 	%f21, %f19, %f20, %f18;
	ld.global.f32 	%f22, [%rd66+-8];
	ld.global.f32 	%f23, [%rd27];
	fma.rn.f32 	%f24, %f22, %f23, %f21;
	ld.global.f32 	%f25, [%rd66+-4];
	ld.global.f32 	%f26, [%rd28];
	fma.rn.f32 	%f27, %f25, %f26, %f24;
	ld.global.f32 	%f28, [%rd66];
	ld.global.f32 	%f29, [%rd29];
	fma.rn.f32 	%f30, %f28, %f29, %f27;
	ld.global.f32 	%f31, [%rd66+4];
	ld.global.f32 	%f32, [%rd30];
	fma.rn.f32 	%f33, %f31, %f32, %f30;
	ld.global.f32 	%f34, [%rd66+8];
	ld.global.f32 	%f35, [%rd31];
	fma.rn.f32 	%f36, %f34, %f35, %f33;
	ld.global.f32 	%f37, [%rd66+12];
	ld.global.f32 	%f38, [%rd32];
	fma.rn.f32 	%f66, %f37, %f38, %f36;
	add.s32 	%r36, %r36, 8;
	add.s32 	%r35, %r35, %r7;
	add.s64 	%rd66, %rd66, 32;
	setp.ne.s32 	%p3, %r36, 0;
	@%p3 bra 	$L__BB0_3;
$L__BB0_4:
	setp.eq.s32 	%p4, %r4, 0;
	@%p4 bra 	$L__BB0_12;
	and.b32  	%r13, %r18, 3;
	setp.lt.u32 	%p5, %r4, 4;
	@%p5 bra 	$L__BB0_7;
	add.s32 	%r27, %r38, %r3;
	mul.wide.u32 	%rd34, %r27, 4;
	add.s64 	%rd35, %rd2, %rd34;
	ld.global.f32 	%f40, [%rd35];
	mad.lo.s32 	%r28, %r38, %r18, %r2;
	mul.wide.s32 	%rd36, %r28, 4;
	add.s64 	%rd37, %rd1, %rd36;
	ld.global.f32 	%f41, [%rd37];
	fma.rn.f32 	%f42, %f40, %f41, %f66;
	cvt.u64.u32 	%rd38, %r3;
	cvt.u64.u32 	%rd39, %r38;
	add.s64 	%rd40, %rd39, %rd38;
	shl.b64 	%rd41, %rd40, 2;
	add.s64 	%rd42, %rd2, %rd41;
	ld.global.f32 	%f43, [%rd42+4];
	mul.wide.s32 	%rd43, %r18, 4;
	add.s64 	%rd44, %rd37, %rd43;
	ld.global.f32 	%f44, [%rd44];
	fma.rn.f32 	%f45, %f43, %f44, %f42;
	ld.global.f32 	%f46, [%rd42+8];
	add.s64 	%rd45, %rd44, %rd43;
	ld.global.f32 	%f47, [%rd45];
	fma.rn.f32 	%f48, %f46, %f47, %f45;
	ld.global.f32 	%f49, [%rd42+12];
	add.s64 	%rd46, %rd45, %rd43;
	ld.global.f32 	%f50, [%rd46];
	fma.rn.f32 	%f66, %f49, %f50, %f48;
	add.s32 	%r38, %r38, 4;
$L__BB0_7:
	setp.eq.s32 	%p6, %r13, 0;
	@%p6 bra 	$L__BB0_12;
	setp.eq.s32 	%p7, %r13, 1;
	@%p7 bra 	$L__BB0_10;
	add.s32 	%r29, %r38, %r3;
	mul.wide.u32 	%rd47, %r29, 4;
	add.s64 	%rd48, %rd2, %rd47;
	ld.global.f32 	%f52, [%rd48];
	mad.lo.s32 	%r30, %r38, %r18, %r2;
	mul.wide.s32 	%rd49, %r30, 4;
	add.s64 	%rd50, %rd1, %rd49;
	ld.global.f32 	%f53, [%rd50];
	fma.rn.f32 	%f54, %f52, %f53, %f66;
	cvt.u64.u32 	%rd51, %r3;
	cvt.u64.u32 	%rd52, %r38;
	add.s64 	%rd53, %rd52, %rd51;
	shl.b64 	%rd54, %rd53, 2;
	add.s64 	%rd55, %rd2, %rd54;
	ld.global.f32 	%f55, [%rd55+4];
	mul.wide.s32 	%rd56, %r18, 4;
	add.s64 	%rd57, %rd50, %rd56;
	ld.global.f32 	%f56, [%rd57];
	fma.rn.f32 	%f66, %f55, %f56, %f54;
	add.s32 	%r38, %r38, 2;
$L__BB0_10:
	and.b32  	%r31, %r18, 1;
	setp.eq.b32 	%p8, %r31, 1;
	not.pred 	%p9, %p8;
	@%p9 bra 	$L__BB0_12;
	add.s32 	%r32, %r38, %r3;
	mul.wide.u32 	%rd58, %r32, 4;
	add.s64 	%rd59, %rd2, %rd58;
	ld.global.f32 	%f57, [%rd59];
	mad.lo.s32 	%r33, %r38, %r18, %r2;
	mul.wide.s32 	%rd60, %r33, 4;
	add.s64 	%rd61, %rd1, %rd60;
	ld.global.f32 	%f58, [%rd61];
	fma.rn.f32 	%f66, %f57, %f58, %f66;
$L__BB0_12:
	ld.param.u64 	%rd65, [_Z11matmulNaivePKfS0_Pfi_param_2];
	add.s32 	%r34, %r3, %r2;
	cvta.to.global.u64 	%rd62, %rd65;
	mul.wide.s32 	%rd63, %r34, 4;
	add.s64 	%rd64, %rd62, %rd63;
	st.global.f32 	[%rd64], %f66;
$L__BB0_13:
	ret;

}


// ===== COMPILED SASS (sm_100) =====

	.target	sm_100

	.elftype	@"ET_EXEC"


//--------------------- .note.nv.tkinfo           --------------------------
	.section	.note.nv.tkinfo,"",@"SHT_NOTE"
	.sectionflags	@"SHF_NOTE_NV_TKINFO"
	.tkinfo
        /*0018*/ 	.word	0x00000002
        /*0030*/ 	.string	""
        /*0030*/ 	.string	"ptxas"
        /*0030*/ 	.string	"Cuda compilation tools, release 13.0, V13.0.88"
        /*0030*/ 	.string	"Build cuda_13.0.r13.0/compiler.36424714_0"
        /*0030*/ 	.string	"-arch sm_100 -m 64 "



//--------------------- .note.nv.cuinfo           --------------------------
	.section	.note.nv.cuinfo,"",@"SHT_NOTE"
	.sectionflags	@"SHF_NOTE_NV_CUINFO"
        /*0018*/ 	.short	0x0002
        /*001a*/ 	.short	0x0064
        /*001c*/ 	.short	0x0082
	.zero		2


//--------------------- .nv.info                  --------------------------
	.section	.nv.info,"",@"SHT_CUDA_INFO"
	.align	4


	//----- nvinfo : EIATTR_REGCOUNT
	.align		4
        /*0000*/ 	.byte	0x04, 0x2f
        /*0002*/ 	.short	(.L_1 - .L_0)
	.align		4
.L_0:
        /*0004*/ 	.word	index@(_Z11matmulNaivePKfS0_Pfi)
        /*0008*/ 	.word	0x0000001e


	//----- nvinfo : EIATTR_FRAME_SIZE
	.align		4
.L_1:
        /*000c*/ 	.byte	0x04, 0x11
        /*000e*/ 	.short	(.L_3 - .L_2)
	.align		4
.L_2:
        /*0010*/ 	.word	index@(_Z11matmulNaivePKfS0_Pfi)
        /*0014*/ 	.word	0x00000000


	//----- nvinfo : EIATTR_MIN_STACK_SIZE
	.align		4
.L_3:
        /*0018*/ 	.byte	0x04, 0x12
        /*001a*/ 	.short	(.L_5 - .L_4)
	.align		4
.L_4:
        /*001c*/ 	.word	index@(_Z11matmulNaivePKfS0_Pfi)
        /*0020*/ 	.word	0x00000000
.L_5:


//--------------------- .nv.compat                --------------------------
	.section	.nv.compat,"",@"SHT_CUDA_COMPAT_INFO"
	.align	4
        /*0000*/ 	.byte	0x02, 0x09, 0x00, 0x00, 0x02, 0x02, 0x01, 0x00, 0x02, 0x05, 0x05, 0x00, 0x03, 0x07, 0x01, 0x01
        /*0010*/ 	.byte	0x02, 0x03, 0x00, 0x00, 0x02, 0x06, 0x01, 0x00, 0x04, 0x0b, 0x08, 0x00, 0x09, 0x00, 0x00, 0x00
        /*0020*/ 	.byte	0x00, 0x00, 0x00, 0x00


//--------------------- .nv.info._Z11matmulNaivePKfS0_Pfi --------------------------
	.section	.nv.info._Z11matmulNaivePKfS0_Pfi,"",@"SHT_CUDA_INFO"
	.sectionflags	@""
	.align	4


	//----- nvinfo : EIATTR_CUDA_API_VERSION
	.align		4
        /*0000*/ 	.byte	0x04, 0x37
        /*0002*/ 	.short	(.L_7 - .L_6)
.L_6:
        /*0004*/ 	.word	0x00000082


	//----- nvinfo : EIATTR_KPARAM_INFO
	.align		4
.L_7:
        /*0008*/ 	.byte	0x04, 0x17
        /*000a*/ 	.short	(.L_9 - .L_8)
.L_8:
        /*000c*/ 	.word	0x00000000
        /*0010*/ 	.short	0x0003
        /*0012*/ 	.short	0x0018
        /*0014*/ 	.byte	0x00, 0xf0, 0x11, 0x00


	//----- nvinfo : EIATTR_KPARAM_INFO
	.align		4
.L_9:
        /*0018*/ 	.byte	0x04, 0x17
        /*001a*/ 	.short	(.L_11 - .L_10)
.L_10:
        /*001c*/ 	.word	0x00000000
        /*0020*/ 	.short	0x0002
        /*0022*/ 	.short	0x0010
        /*0024*/ 	.byte	0x00, 0xf5, 0x21, 0x00


	//----- nvinfo : EIATTR_KPARAM_INFO
	.align		4
.L_11:
        /*0028*/ 	.byte	0x04, 0x17
        /*002a*/ 	.short	(.L_13 - .L_12)
.L_12:
        /*002c*/ 	.word	0x00000000
        /*0030*/ 	.short	0x0001
        /*0032*/ 	.short	0x0008
        /*0034*/ 	.byte	0x00, 0xf5, 0x21, 0x00


	//----- nvinfo : EIATTR_KPARAM_INFO
	.align		4
.L_13:
        /*0038*/ 	.byte	0x04, 0x17
        /*003a*/ 	.short	(.L_15 - .L_14)
.L_14:
        /*003c*/ 	.word	0x00000000
        /*0040*/ 	.short	0x0000
        /*0042*/ 	.short	0x0000
        /*0044*/ 	.byte	0x00, 0xf5, 0x21, 0x00


	//----- nvinfo : EIATTR_SPARSE_MMA_MASK
	.align		4
.L_15:
        /*0048*/ 	.byte	0x03, 0x50
        /*004a*/ 	.short	0x0000


	//----- nvinfo : EIATTR_MAXREG_COUNT
	.align		4
        /*004c*/ 	.byte	0x03, 0x1b
        /*004e*/ 	.short	0x00ff


	//----- nvinfo : EIATTR_MERCURY_ISA_VERSION
	.align		4
        /*0050*/ 	.byte	0x03, 0x5f
        /*0052*/ 	.short	0x0101


	//----- nvinfo : EIATTR_VRC_CTA_INIT_COUNT
	.align		4
        /*0054*/ 	.byte	0x02, 0x4a
	.zero		1
	.zero		1


	//----- nvinfo : EIATTR_EXIT_INSTR_OFFSETS
	.align		4
        /*0058*/ 	.byte	0x04, 0x1c
        /*005a*/ 	.short	(.L_17 - .L_16)


	//   ....[0]....
.L_16:
        /*005c*/ 	.word	0x000000c0


	//   ....[1]....
        /*0060*/ 	.word	0x00000a90


	//----- nvinfo : EIATTR_CBANK_PARAM_SIZE
	.align		4
.L_17:
        /*0064*/ 	.byte	0x03, 0x19
        /*0066*/ 	.short	0x001c


	//----- nvinfo : EIATTR_PARAM_CBANK
	.align		4
        /*0068*/ 	.byte	0x04, 0x0a
        /*006a*/ 	.short	(.L_19 - .L_18)
	.align		4
.L_18:
        /*006c*/ 	.word	index@(.nv.constant0._Z11matmulNaivePKfS0_Pfi)
        /*0070*/ 	.short	0x0380
        /*0072*/ 	.short	0x001c


	//----- nvinfo : EIATTR_SW_WAR
	.align		4
.L_19:
        /*0074*/ 	.byte	0x04, 0x36
        /*0076*/ 	.short	(.L_21 - .L_20)
.L_20:
        /*0078*/ 	.word	0x00000008
.L_21:


//--------------------- .nv.callgraph             --------------------------
	.section	.nv.callgraph,"",@"SHT_CUDA_CALLGRAPH"
	.align	4
	.sectionentsize	8
	.align		4
        /*0000*/ 	.word	0x00000000
	.align		4
        /*0004*/ 	.word	0xffffffff
	.align		4
        /*0008*/ 	.word	0x00000000
	.align		4
        /*000c*/ 	.word	0xfffffffe
	.align		4
        /*0010*/ 	.word	0x00000000
	.align		4
        /*0014*/ 	.word	0xfffffffd
	.align		4
        /*0018*/ 	.word	0x00000000
	.align		4
        /*001c*/ 	.word	0xfffffffc


//--------------------- .text._Z11matmulNaivePKfS0_Pfi --------------------------
	.section	.text._Z11matmulNaivePKfS0_Pfi,"ax",@progbits
	.align	128
        .global         _Z11matmulNaivePKfS0_Pfi
        .type           _Z11matmulNaivePKfS0_Pfi,@function
        .size           _Z11matmulNaivePKfS0_Pfi,(.L_x_5 - _Z11matmulNaivePKfS0_Pfi)
        .other          _Z11matmulNaivePKfS0_Pfi,@"STO_CUDA_ENTRY STV_DEFAULT"
_Z11matmulNaivePKfS0_Pfi:
.text._Z11matmulNaivePKfS0_Pfi:
[----:B------:R-:W-:Y:S01]  /*0000*/  LDC R1, c[0x0][0x37c] ;  /* 0x0000df00ff017b82 */ /* 0x000fe20000000800 */
[----:B------:R-:W0:Y:S07]  /*0010*/  S2R R0, SR_TID.Y ;  /* 0x0000000000007919 */ /* 0x000e2e0000002200 */
[----:B------:R-:W0:Y:S01]  /*0020*/  S2UR UR4, SR_CTAID.Y ;  /* 0x00000000000479c3 */ /* 0x000e220000002600 */
[----:B------:R-:W1:Y:S01]  /*0030*/  LDCU UR20, c[0x0][0x398] ;  /* 0x00007300ff1477ac */ /* 0x000e620008000800 */
[----:B------:R-:W2:Y:S06]  /*0040*/  S2R R3, SR_TID.X ;  /* 0x0000000000037919 */ /* 0x000eac0000002100 */
[----:B------:R-:W0:Y:S08]  /*0050*/  LDC R13, c[0x0][0x364] ;  /* 0x0000d900ff0d7b82 */ /* 0x000e300000000800 */
[----:B------:R-:W2:Y:S08]  /*0060*/  S2UR UR5, SR_CTAID.X ;  /* 0x00000000000579c3 */ /* 0x000eb00000002500 */
[----:B------:R-:W2:Y:S01]  /*0070*/  LDC R2, c[0x0][0x360] ;  /* 0x0000d800ff027b82 */ /* 0x000ea20000000800 */
[----:B0-----:R-:W-:-:S02]  /*0080*/  IMAD R13, R13, UR4, R0 ;  /* 0x000000040d0d7c24 */ /* 0x001fc4000f8e0200 */
[----:B--2---:R-:W-:-:S05]  /*0090*/  IMAD R0, R2, UR5, R3 ;  /* 0x0000000502007c24 */ /* 0x004fca000f8e0203 */
[----:B------:R-:W-:-:S04]  /*00a0*/  VIMNMX R2, PT, PT, R13, R0, !PT ;  /* 0x000000000d027248 */ /* 0x000fc80007fe0100 */
[----:B-1----:R-:W-:-:S13]  /*00b0*/  ISETP.GE.AND P0, PT, R2, UR20, PT ;  /* 0x0000001402007c0c */ /* 0x002fda000bf06270 */
[----:B------:R-:W-:Y:S05]  /*00c0*/  @P0 EXIT ;  /* 0x000000000000094d */ /* 0x000fea0003800000 */
[----:B------:R-:W-:Y:S01]  /*00d0*/  UISETP.GE.U32.AND UP0, UPT, UR20, 0x8, UPT ;  /* 0x000000081400788c */ /* 0x000fe2000bf06070 */
[----:B------:R-:W-:Y:S02]  /*00e0*/  HFMA2 R12, -RZ, RZ, 0, 0 ;  /* 0x00000000ff0c7431 */ /* 0x000fe400000001ff */
[----:B------:R-:W-:Y:S01]  /*00f0*/  IMAD R13, R13, UR20, RZ ;  /* 0x000000140d0d7c24 */ /* 0x000fe2000f8e02ff */
[----:B------:R-:W-:Y:S01]  /*0100*/  UMOV UR4, URZ ;  /* 0x000000ff00047c82 */ /* 0x000fe20008000000 */
[----:B------:R-:W0:Y:S04]  /*0110*/  LDCU.64 UR18, c[0x0][0x358] ;  /* 0x00006b00ff1277ac */ /* 0x000e280008000a00 */
[----:B------:R-:W-:Y:S05]  /*0120*/  BRA.U !UP0, `(.L_x_0) ;  /* 0x0000000508047547 */ /* 0x000fea000b800000 */
[----:B------:R-:W1:Y:S01]  /*0130*/  LDCU.128 UR24, c[0x0][0x380] ;  /* 0x00007000ff1877ac */ /* 0x000e620008000c00 */
[----:B------:R-:W-:Y:S02]  /*0140*/  MOV R12, RZ ;  /* 0x000000ff000c7202 */ /* 0x000fe40000000f00 */
[----:B------:R-:W-:Y:S01]  /*0150*/  MOV R14, R0 ;  /* 0x00000000000e7202 */ /* 0x000fe20000000f00 */
[----:B------:R-:W-:-:S04]  /*0160*/  ULOP3.LUT UR4, UR20, 0x7ffffff8, URZ, 0xc0, !UPT ;  /* 0x7ffffff814047892 */ /* 0x000fc8000f8ec0ff */
[----:B------:R-:W-:Y:S01]  /*0170*/  UIADD3 UR5, UPT, UPT, -UR4, URZ, URZ ;  /* 0x000000ff04057290 */ /* 0x000fe2000fffe1ff */
[----:B-1----:R-:W-:Y:S01]  /*0180*/  MOV R2, UR24 ;  /* 0x0000001800027c02 */ /* 0x002fe20008000f00 */
[----:B------:R-:W-:Y:S01]  /*0190*/  UIMAD.WIDE UR6, UR20, 0x8, UR26 ;  /* 0x00000008140678a5 */ /* 0x000fe2000f8e021a */
[----:B------:R-:W-:Y:S01]  /*01a0*/  MOV R3, UR25 ;  /* 0x0000001900037c02 */ /* 0x000fe20008000f00 */
[----:B------:R-:W-:Y:S02]  /*01b0*/  UIMAD.WIDE UR8, UR20, 0xc, UR26 ;  /* 0x0000000c140878a5 */ /* 0x000fe4000f8e021a */
[----:B------:R-:W-:Y:S01]  /*01c0*/  UIMAD.WIDE UR10, UR20, 0x10, UR26 ;  /* 0x00000010140a78a5 */ /* 0x000fe2000f8e021a */
[----:B------:R-:W-:Y:S01]  /*01d0*/  IMAD.WIDE.U32 R2, R13, 0x4, R2 ;  /* 0x000000040d027825 */ /* 0x000fe200078e0002 */
[----:B------:R-:W-:Y:S02]  /*01e0*/  UIMAD.WIDE UR12, UR20, 0x14, UR26 ;  /* 0x00000014140c78a5 */ /* 0x000fe4000f8e021a */
[----:B------:R-:W-:Y:S01]  /*01f0*/  UIMAD.WIDE UR14, UR20, 0x18, UR26 ;  /* 0x00000018140e78a5 */ /* 0x000fe2000f8e021a */
[----:B------:R-:W-:Y:S01]  /*0200*/  IADD3 R2, P0, PT, R2, 0x10, RZ ;  /* 0x0000001002027810 */ /* 0x000fe20007f1e0ff */
[----:B------:R-:W-:-:S03]  /*0210*/  UIMAD.WIDE UR16, UR20, 0x1c, UR26 ;  /* 0x0000001c141078a5 */ /* 0x000fc6000f8e021a */
[----:B------:R-:W-:-:S09]  /*0220*/  IADD3.X R3, PT, PT, RZ, R3, RZ, P0, !PT ;  /* 0x00000003ff037210 */ /* 0x000fd200007fe4ff */
.L_x_1:
[----:B------:R-:W-:Y:S01]  /*0230*/  UIMAD.WIDE UR22, UR20, 0x4, UR26 ;  /* 0x00000004141678a5 */ /* 0x000fe2000f8e021a */
[----:B------:R-:W-:Y:S02]  /*0240*/  IMAD.MOV.U32 R23, RZ, RZ, 0x4 ;  /* 0x00000004ff177424 */ /* 0x000fe400078e00ff */
[----:B------:R-:W-:Y:S01]  /*0250*/  HFMA2 R11, -RZ, RZ, 0, 2.384185791015625e-07 ;  /* 0x00000004ff0b7431 */ /* 0x000fe200000001ff */
[----:B------:R-:W-:Y:S01]  /*0260*/  MOV R25, 0x4 ;  /* 0x0000000400197802 */ /* 0x000fe20000000f00 */
[----:B0-----:R-:W2:Y:S01]  /*0270*/  LDG.E R21, desc[UR18][R2.64+-0x10] ;  /* 0xfffff01202157981 */ /* 0x001ea2000c1e1900 */
[C---:B------:R-:W-:Y:S01]  /*0280*/  IMAD.WIDE R22, R14.reuse, R23, UR26 ;  /* 0x0000001a0e167e25 */ /* 0x040fe2000f8e0217 */
[----:B------:R-:W-:Y:S02]  /*0290*/  MOV R8, UR22 ;  /* 0x0000001600087c02 */ /* 0x000fe40008000f00 */
[----:B------:R-:W-:Y:S01]  /*02a0*/  MOV R9, UR23 ;  /* 0x0000001700097c02 */ /* 0x000fe20008000f00 */
[----:B------:R-:W3:Y:S02]  /*02b0*/  LDG.E R19, desc[UR18][R2.64+-0xc] ;  /* 0xfffff41202137981 */ /* 0x000ee4000c1e1900 */
[----:B------:R-:W-:-:S02]  /*02c0*/  IMAD.WIDE R8, R14, 0x4, R8 ;  /* 0x000000040e087825 */ /* 0x000fc400078e0208 */
[----:B------:R-:W2:Y:S01]  /*02d0*/  LDG.E R22, desc[UR18][R22.64] ;  /* 0x0000001216167981 */ /* 0x000ea2000c1e1900 */
[----:B------:R-:W-:Y:S01]  /*02e0*/  MOV R5, 0x4 ;  /* 0x0000000400057802 */ /* 0x000fe20000000f00 */
[C---:B------:R-:W-:Y:S02]  /*02f0*/  IMAD.WIDE R24, R14.reuse, R25, UR6 ;  /* 0x000000060e187e25 */ /* 0x040fe4000f8e0219 */
[----:B------:R0:W3:Y:S02]  /*0300*/  LDG.E R20, desc[UR18][R8.64] ;  /* 0x0000001208147981 */ /* 0x0000e4000c1e1900 */
[----:B------:R-:W-:Y:S02]  /*0310*/  IMAD.WIDE R10, R14, R11, UR8 ;  /* 0x000000080e0a7e25 */ /* 0x000fe4000f8e020b */
[----:B------:R-:W4:Y:S04]  /*0320*/  LDG.E R18, desc[UR18][R24.64] ;  /* 0x0000001218127981 */ /* 0x000f28000c1e1900 */
[----:B------:R-:W4:Y:S01]  /*0330*/  LDG.E R17, desc[UR18][R2.64+-0x8] ;  /* 0xfffff81202117981 */ /* 0x000f22000c1e1900 */
[----:B0-----:R-:W-:-:S02]  /*0340*/  HFMA2 R9, -RZ, RZ, 0, 2.384185791015625e-07 ;  /* 0x00000004ff097431 */ /* 0x001fc400000001ff */
[----:B------:R-:W-:Y:S01]  /*0350*/  IMAD.MOV.U32 R7, RZ, RZ, 0x4 ;  /* 0x00000004ff077424 */ /* 0x000fe200078e00ff */
[----:B------:R0:W5:Y:S01]  /*0360*/  LDG.E R16, desc[UR18][R10.64] ;  /* 0x000000120a107981 */ /* 0x000162000c1e1900 */
[----:B------:R-:W-:-:S03]  /*0370*/  IMAD.WIDE R4, R14, R5, UR10 ;  /* 0x0000000a0e047e25 */ /* 0x000fc6000f8e0205 */
[----:B------:R-:W5:Y:S01]  /*0380*/  LDG.E R15, desc[UR18][R2.64+-0x4] ;  /* 0xfffffc12020f7981 */ /* 0x000f62000c1e1900 */
[C---:B------:R-:W-:Y:S01]  /*0390*/  IMAD.WIDE R6, R14.reuse, R7, UR12 ;  /* 0x0000000c0e067e25 */ /* 0x040fe2000f8e0207 */
[----:B------:R-:W-:Y:S02]  /*03a0*/  MOV R27, 0x4 ;  /* 0x00000004001b7802 */ /* 0x000fe40000000f00 */
[----:B------:R1:W5:Y:S01]  /*03b0*/  LDG.E R4, desc[UR18][R4.64] ;  /* 0x0000001204047981 */ /* 0x000362000c1e1900 */
[----:B------:R-:W-:-:S03]  /*03c0*/  IMAD.WIDE R8, R14, R9, UR14 ;  /* 0x0000000e0e087e25 */ /* 0x000fc6000f8e0209 */
[----:B------:R-:W5:Y:S01]  /*03d0*/  LDG.E R23, desc[UR18][R2.64] ;  /* 0x0000001202177981 */ /* 0x000f62000c1e1900 */
[----:B0-----:R-:W-:-:S03]  /*03e0*/  IMAD.WIDE R10, R14, R27, UR16 ;  /* 0x000000100e0a7e25 */ /* 0x001fc6000f8e021b */
[----:B------:R-:W5:Y:S04]  /*03f0*/  LDG.E R7, desc[UR18][R6.64] ;  /* 0x0000001206077981 */ /* 0x000f68000c1e1900 */
[----:B------:R-:W5:Y:S04]  /*0400*/  LDG.E R24, desc[UR18][R2.64+0x4] ;  /* 0x0000041202187981 */ /* 0x000f68000c1e1900 */
[----:B------:R-:W5:Y:S04]  /*0410*/  LDG.E R8, desc[UR18][R8.64] ;  /* 0x0000001208087981 */ /* 0x000f68000c1e1900 */
[----:B------:R-:W5:Y:S04]  /*0420*/  LDG.E R25, desc[UR18][R2.64+0x8] ;  /* 0x0000081202197981 */ /* 0x000f68000c1e1900 */
[----:B------:R-:W5:Y:S04]  /*0430*/  LDG.E R10, desc[UR18][R10.64] ;  /* 0x000000120a0a7981 */ /* 0x000f68000c1e1900 */
[----:B------:R0:W5:Y:S01]  /*0440*/  LDG.E R27, desc[UR18][R2.64+0xc] ;  /* 0x00000c12021b7981 */ /* 0x000162000c1e1900 */
[----:B------:R-:W-:-:S04]  /*0450*/  UIADD3 UR5, UPT, UPT, UR5, 0x8, URZ ;  /* 0x0000000805057890 */ /* 0x000fc8000fffe0ff */
[----:B------:R-:W-:Y:S01]  /*0460*/  UISETP.NE.AND UP0, UPT, UR5, URZ, UPT ;  /* 0x000000ff0500728c */ /* 0x000fe2000bf05270 */
[----:B-1----:R-:W-:Y:S02]  /*0470*/  MOV R5, UR20 ;  /* 0x0000001400057c02 */ /* 0x002fe40008000f00 */
[----:B0-----:R-:W-:Y:S02]  /*0480*/  IADD3 R2, P0, PT, R2, 0x20, RZ ;  /* 0x0000002002027810 */ /* 0x001fe40007f1e0ff */
[----:B------:R-:W-:Y:S02]  /*0490*/  LEA R14, R5, R14, 0x3 ;  /* 0x0000000e050e7211 */ /* 0x000fe400078e18ff */
[----:B------:R-:W-:Y:S01]  /*04a0*/  IADD3.X R3, PT, PT, RZ, R3, RZ, P0, !PT ;  /* 0x00000003ff037210 */ /* 0x000fe200007fe4ff */
[----:B--2---:R-:W-:-:S04]  /*04b0*/  FFMA R22, R21, R22, R12 ;  /* 0x0000001615167223 */ /* 0x004fc8000000000c */
[----:B---3--:R-:W-:-:S04]  /*04c0*/  FFMA R20, R19, R20, R22 ;  /* 0x0000001413147223 */ /* 0x008fc80000000016 */
[----:B----4-:R-:W-:-:S04]  /*04d0*/  FFMA R18, R17, R18, R20 ;  /* 0x0000001211127223 */ /* 0x010fc80000000014 */
[----:B-----5:R-:W-:-:S04]  /*04e0*/  FFMA R16, R15, R16, R18 ;  /* 0x000000100f107223 */ /* 0x020fc80000000012 */
[----:B------:R-:W-:-:S04]  /*04f0*/  FFMA R23, R23, R4, R16 ;  /* 0x0000000417177223 */ /* 0x000fc80000000010 */
[----:B------:R-:W-:-:S04]  /*0500*/  FFMA R24, R24, R7, R23 ;  /* 0x0000000718187223 */ /* 0x000fc80000000017 */
[----:B------:R-:W-:-:S04]  /*0510*/  FFMA R8, R25, R8, R24 ;  /* 0x0000000819087223 */ /* 0x000fc80000000018 */
[----:B------:R-:W-:Y:S01]  /*0520*/  FFMA R12, R27, R10, R8 ;  /* 0x0000000a1b0c7223 */ /* 0x000fe20000000008 */
[----:B------:R-:W-:Y:S06]  /*0530*/  BRA.U UP0, `(.L_x_1) ;  /* 0xfffffffd003c7547 */ /* 0x000fec000b83ffff */
.L_x_0:
[----:B------:R-:W-:-:S04]  /*0540*/  ULOP3.LUT UR6, UR20, 0x7, URZ, 0xc0, !UPT ;  /* 0x0000000714067892 */ /* 0x000fc8000f8ec0ff */
[----:B------:R-:W-:-:S09]  /*0550*/  UISETP.NE.AND UP0, UPT, UR6, URZ, UPT ;  /* 0x000000ff0600728c */ /* 0x000fd2000bf05270 */
[----:B------:R-:W-:Y:S05]  /*0560*/  BRA.U !UP0, `(.L_x_2) ;  /* 0x0000000508387547 */ /* 0x000fea000b800000 */
[----:B------:R-:W-:Y:S02]  /*0570*/  UISETP.GE.U32.AND UP0, UPT, UR6, 0x4, UPT ;  /* 0x000000040600788c */ /* 0x000fe4000bf06070 */
[----:B------:R-:W-:-:S04]  /*0580*/  ULOP3.LUT UR5, UR20, 0x3, URZ, 0xc0, !UPT ;  /* 0x0000000314057892 */ /* 0x000fc8000f8ec0ff */
[----:B------:R-:W-:-:S03]  /*0590*/  UISETP.NE.AND UP1, UPT, UR5, URZ, UPT ;  /* 0x000000ff0500728c */ /* 0x000fc6000bf25270 */
[----:B------:R-:W-:Y:S08]  /*05a0*/  BRA.U !UP0, `(.L_x_3) ;  /* 0x00000001087c7547 */ /* 0x000ff0000b800000 */
[----:B------:R-:W1:Y:S01]  /*05b0*/  LDC.64 R6, c[0x0][0x388] ;  /* 0x0000e200ff067b82 */ /* 0x000e620000000a00 */
[----:B------:R-:W2:Y:S01]  /*05c0*/  LDCU.64 UR6, c[0x0][0x380] ;  /* 0x00007000ff0677ac */ /* 0x000ea20008000a00 */
[----:B------:R-:W-:Y:S01]  /*05d0*/  IMAD.U32 R9, RZ, RZ, UR4 ;  /* 0x00000004ff097e24 */ /* 0x000fe2000f8e00ff */
[C---:B------:R-:W-:Y:S02]  /*05e0*/  IADD3 R3, PT, PT, R13.reuse, UR4, RZ ;  /* 0x000000040d037c10 */ /* 0x040fe4000fffe0ff */
[----:B------:R-:W-:Y:S01]  /*05f0*/  IADD3 R10, P0, PT, R13, UR4, RZ ;  /* 0x000000040d0a7c10 */ /* 0x000fe2000ff1e0ff */
[----:B------:R-:W-:Y:S01]  /*0600*/  IMAD R9, R9, UR20, R0 ;  /* 0x0000001409097c24 */ /* 0x000fe2000f8e0200 */
[----:B------:R-:W-:Y:S01]  /*0610*/  MOV R11, UR20 ;  /* 0x00000014000b7c02 */ /* 0x000fe20008000f00 */
[----:B------:R-:W3:Y:S01]  /*0620*/  LDC.64 R4, c[0x0][0x380] ;  /* 0x0000e000ff047b82 */ /* 0x000ee20000000a00 */
[----:B------:R-:W-:Y:S01]  /*0630*/  MOV R15, UR20 ;  /* 0x00000014000f7c02 */ /* 0x000fe20008000f00 */
[----:B-1----:R-:W-:Y:S01]  /*0640*/  IMAD.WIDE R6, R9, 0x4, R6 ;  /* 0x0000000409067825 */ /* 0x002fe200078e0206 */
[----:B------:R-:W-:-:S05]  /*0650*/  MOV R9, UR20 ;  /* 0x0000001400097c02 */ /* 0x000fca0008000f00 */
[----:B------:R-:W-:Y:S02]  /*0660*/  IMAD.WIDE R8, R9, 0x4, R6 ;  /* 0x0000000409087825 */ /* 0x000fe400078e0206 */
[----:B0-----:R-:W4:Y:S02]  /*0670*/  LDG.E R6, desc[UR18][R6.64] ;  /* 0x0000001206067981 */ /* 0x001f24000c1e1900 */
[----:B---3--:R-:W-:Y:S01]  /*0680*/  IMAD.WIDE.U32 R4, R3, 0x4, R4 ;  /* 0x0000000403047825 */ /* 0x008fe200078e0004 */
[----:B------:R-:W-:Y:S01]  /*0690*/  IADD3.X R3, PT, PT, RZ, RZ, RZ, P0, !PT ;  /* 0x000000ffff037210 */ /* 0x000fe200007fe4ff */
[----:B------:R-:W3:Y:S01]  /*06a0*/  LDG.E R17, desc[UR18][R8.64] ;  /* 0x0000001208117981 */ /* 0x000ee2000c1e1900 */
[----:B--2---:R-:W-:-:S03]  /*06b0*/  LEA R2, P0, R10, UR6, 0x2 ;  /* 0x000000060a027c11 */ /* 0x004fc6000f8010ff */
[----:B------:R-:W4:Y:S01]  /*06c0*/  LDG.E R5, desc[UR18][R4.64] ;  /* 0x0000001204057981 */ /* 0x000f22000c1e1900 */
[----:B------:R-:W-:Y:S01]  /*06d0*/  LEA.HI.X R3, R10, UR7, R3, 0x2, P0 ;  /* 0x000000070a037c11 */ /* 0x000fe200080f1403 */
[----:B------:R-:W-:-:S04]  /*06e0*/  IMAD.WIDE R10, R11, 0x4, R8 ;  /* 0x000000040b0a7825 */ /* 0x000fc800078e0208 */
[----:B------:R-:W3:Y:S01]  /*06f0*/  LDG.E R16, desc[UR18][R2.64+0x4] ;  /* 0x0000041202107981 */ /* 0x000ee2000c1e1900 */
[----:B------:R-:W-:-:S03]  /*0700*/  IMAD.WIDE R14, R15, 0x4, R10 ;  /* 0x000000040f0e7825 */ /* 0x000fc600078e020a */
[----:B------:R-:W2:Y:S04]  /*0710*/  LDG.E R19, desc[UR18][R10.64] ;  /* 0x000000120a137981 */ /* 0x000ea8000c1e1900 */
[----:B------:R-:W2:Y:S04]  /*0720*/  LDG.E R18, desc[UR18][R2.64+0x8] ;  /* 0x0000081202127981 */ /* 0x000ea8000c1e1900 */
[----:B------:R-:W5:Y:S04]  /*0730*/  LDG.E R20, desc[UR18][R2.64+0xc] ;  /* 0x00000c1202147981 */ /* 0x000f68000c1e1900 */
[----:B------:R-:W5:Y:S01]  /*0740*/  LDG.E R14, desc[UR18][R14.64] ;  /* 0x000000120e0e7981 */ /* 0x000f62000c1e1900 */
[----:B------:R-:W-:Y:S01]  /*0750*/  UIADD3 UR4, UPT, UPT, UR4, 0x4, URZ ;  /* 0x0000000404047890 */ /* 0x000fe2000fffe0ff */
[----:B----4-:R-:W-:-:S04]  /*0760*/  FFMA R5, R5, R6, R12 ;  /* 0x0000000605057223 */ /* 0x010fc8000000000c */
[----:B---3--:R-:W-:-:S04]  /*0770*/  FFMA R5, R16, R17, R5 ;  /* 0x0000001110057223 */ /* 0x008fc80000000005 */
[----:B--2---:R-:W-:-:S04]  /*0780*/  FFMA R5, R18, R19, R5 ;  /* 0x0000001312057223 */ /* 0x004fc80000000005 */
[----:B-----5:R-:W-:-:S07]  /*0790*/  FFMA R12, R20, R14, R5 ;  /* 0x0000000e140c7223 */ /* 0x020fce0000000005 */
.L_x_3:
[----:B------:R-:W-:Y:S05]  /*07a0*/  BRA.U !UP1, `(.L_x_2) ;  /* 0x0000000109a87547 */ /* 0x000fea000b800000 */
[----:B------:R-:W-:Y:S01]  /*07b0*/  UISETP.NE.AND UP0, UPT, UR5, 0x1, UPT ;  /* 0x000000010500788c */ /* 0x000fe2000bf05270 */
[----:B------:R-:W-:Y:S01]  /*07c0*/  MOV R7, UR4 ;  /* 0x0000000400077c02 */ /* 0x000fe20008000f00 */
[----:B------:R-:W-:Y:S02]  /*07d0*/  ULOP3.LUT UR5, UR20, 0x1, URZ, 0xc0, !UPT ;  /* 0x0000000114057892 */ /* 0x000fe4000f8ec0ff */
[----:B------:R-:W-:Y:S02]  /*07e0*/  MOV R15, UR20 ;  /* 0x00000014000f7c02 */ /* 0x000fe40008000f00 */
[----:B------:R-:W-:Y:S01]  /*07f0*/  UISETP.NE.U32.AND UP1, UPT, UR5, 0x1, UPT ;  /* 0x000000010500788c */ /* 0x000fe2000bf25070 */
[----:B------:R-:W-:-:S04]  /*0800*/  PLOP3.LUT P1, PT, PT, PT, UP0, 0x80, 0x8 ;  /* 0x000000000008781c */ /* 0x000fc80003f2f008 */
[----:B------:R-:W1:Y:S01]  /*0810*/  @UP0 LDCU.128 UR8, c[0x0][0x380] ;  /* 0x00007000ff0807ac */ /* 0x000e620008000c00 */
[----:B------:R-:W-:Y:S01]  /*0820*/  PLOP3.LUT P0, PT, PT, PT, UP1, 0x80, 0x8 ;  /* 0x000000000008781c */ /* 0x000fe20003f0f018 */
[----:B------:R-:W2:Y:S04]  /*0830*/  @UP0 LDCU.64 UR6, c[0x0][0x380] ;  /* 0x00007000ff0607ac */ /* 0x000ea80008000a00 */
[----:B------:R-:W3:Y:S03]  /*0840*/  @!UP1 LDCU.128 UR12, c[0x0][0x380] ;  /* 0x00007000ff0c97ac */ /* 0x000ee60008000c00 */
[C---:B------:R-:W-:Y:S02]  /*0850*/  @P1 IADD3 R3, PT, PT, R13.reuse, UR4, RZ ;  /* 0x000000040d031c10 */ /* 0x040fe4000fffe0ff */
[----:B------:R-:W-:Y:S01]  /*0860*/  @P1 IADD3 R6, P2, PT, R13, UR4, RZ ;  /* 0x000000040d061c10 */ /* 0x000fe2000ff5e0ff */
[----:B------:R-:W-:Y:S01]  /*0870*/  @UP0 UIADD3 UR4, UPT, UPT, UR4, 0x2, URZ ;  /* 0x0000000204040890 */ /* 0x000fe2000fffe0ff */
[----:B-1----:R-:W-:Y:S01]  /*0880*/  MOV R11, UR9 ;  /* 0x00000009000b7c02 */ /* 0x002fe20008000f00 */
[----:B------:R-:W-:Y:S01]  /*0890*/  IMAD.U32 R10, RZ, RZ, UR8 ;  /* 0x00000008ff0a7e24 */ /* 0x000fe2000f8e00ff */
[----:B------:R-:W-:-:S02]  /*08a0*/  MOV R4, UR10 ;  /* 0x0000000a00047c02 */ /* 0x000fc40008000f00 */
[----:B------:R-:W-:Y:S01]  /*08b0*/  MOV R5, UR11 ;  /* 0x0000000b00057c02 */ /* 0x000fe20008000f00 */
[----:B------:R-:W-:-:S04]  /*08c0*/  @P1 IMAD.WIDE.U32 R10, R3, 0x4, R10 ;  /* 0x00000004030a1825 */ /* 0x000fc800078e000a */
[----:B------:R-:W-:Y:S01]  /*08d0*/  @P1 IMAD R3, R7, UR20, R0 ;  /* 0x0000001407031c24 */ /* 0x000fe2000f8e0200 */
[----:B------:R-:W-:Y:S01]  /*08e0*/  @P1 IADD3.X R7, PT, PT, RZ, RZ, RZ, P2, !PT ;  /* 0x000000ffff071210 */ /* 0x000fe200017fe4ff */
[----:B------:R-:W-:Y:S01]  /*08f0*/  IMAD.U32 R19, RZ, RZ, UR4 ;  /* 0x00000004ff137e24 */ /* 0x000fe2000f8e00ff */
[C---:B--2---:R-:W-:Y:S01]  /*0900*/  @P1 LEA R2, P2, R6.reuse, UR6, 0x2 ;  /* 0x0000000606021c11 */ /* 0x044fe2000f8410ff */
[----:B------:R-:W-:Y:S01]  /*0910*/  @P1 IMAD.WIDE R4, R3, 0x4, R4 ;  /* 0x0000000403041825 */ /* 0x000fe200078e0204 */
[----:B------:R-:W-:Y:S01]  /*0920*/  @!P0 IADD3 R17, PT, PT, R13, UR4, RZ ;  /* 0x000000040d118c10 */ /* 0x000fe2000fffe0ff */
[----:B0-----:R-:W2:Y:S01]  /*0930*/  @P1 LDG.E R11, desc[UR18][R10.64] ;  /* 0x000000120a0b1981 */ /* 0x001ea2000c1e1900 */
[----:B------:R-:W-:Y:S01]  /*0940*/  @P1 LEA.HI.X R3, R6, UR7, R7, 0x2, P2 ;  /* 0x0000000706031c11 */ /* 0x000fe200090f1407 */
[----:B------:R-:W-:Y:S01]  /*0950*/  @!P0 IMAD R19, R19, UR20, R0 ;  /* 0x0000001413138c24 */ /* 0x000fe2000f8e0200 */
[----:B---3--:R-:W-:Y:S01]  /*0960*/  MOV R6, UR12 ;  /* 0x0000000c00067c02 */ /* 0x008fe20008000f00 */
[----:B------:R-:W-:Y:S01]  /*0970*/  @P1 IMAD.WIDE R14, R15, 0x4, R4 ;  /* 0x000000040f0e1825 */ /* 0x000fe200078e0204 */
[----:B------:R-:W-:Y:S01]  /*0980*/  MOV R7, UR13 ;  /* 0x0000000d00077c02 */ /* 0x000fe20008000f00 */
[----:B------:R-:W2:Y:S01]  /*0990*/  @P1 LDG.E R4, desc[UR18][R4.64] ;  /* 0x0000001204041981 */ /* 0x000ea2000c1e1900 */
[----:B------:R-:W-:-:S02]  /*09a0*/  MOV R8, UR14 ;  /* 0x0000000e00087c02 */ /* 0x000fc40008000f00 */
[----:B------:R-:W-:Y:S01]  /*09b0*/  MOV R9, UR15 ;  /* 0x0000000f00097c02 */ /* 0x000fe20008000f00 */
[----:B------:R-:W-:Y:S01]  /*09c0*/  @!P0 IMAD.WIDE.U32 R6, R17, 0x4, R6 ;  /* 0x0000000411068825 */ /* 0x000fe200078e0006 */
[----:B------:R-:W3:Y:S03]  /*09d0*/  @P1 LDG.E R14, desc[UR18][R14.64] ;  /* 0x000000120e0e1981 */ /* 0x000ee6000c1e1900 */
[----:B------:R-:W-:Y:S01]  /*09e0*/  @!P0 IMAD.WIDE R8, R19, 0x4, R8 ;  /* 0x0000000413088825 */ /* 0x000fe200078e0208 */
[----:B------:R-:W3:Y:S04]  /*09f0*/  @P1 LDG.E R2, desc[UR18][R2.64+0x4] ;  /* 0x0000041202021981 */ /* 0x000ee8000c1e1900 */
[----:B------:R-:W4:Y:S04]  /*0a00*/  @!P0 LDG.E R7, desc[UR18][R6.64] ;  /* 0x0000001206078981 */ /* 0x000f28000c1e1900 */
[----:B------:R-:W4:Y:S01]  /*0a10*/  @!P0 LDG.E R8, desc[UR18][R8.64] ;  /* 0x0000001208088981 */ /* 0x000f22000c1e1900 */
[----:B--2---:R-:W-:-:S04]  /*0a20*/  @P1 FFMA R11, R11, R4, R12 ;  /* 0x000000040b0b1223 */ /* 0x004fc8000000000c */
[----:B---3--:R-:W-:-:S04]  /*0a30*/  @P1 FFMA R12, R2, R14, R11 ;  /* 0x0000000e020c1223 */ /* 0x008fc8000000000b */
[----:B----4-:R-:W-:-:S07]  /*0a40*/  @!P0 FFMA R12, R7, R8, R12 ;  /* 0x00000008070c8223 */ /* 0x010fce000000000c */
.L_x_2:
[----:B------:R-:W1:Y:S01]  /*0a50*/  LDC.64 R2, c[0x0][0x390] ;  /* 0x0000e400ff027b82 */ /* 0x000e620000000a00 */
[----:B------:R-:W-:-:S05]  /*0a60*/  IADD3 R13, PT, PT, R0, R13, RZ ;  /* 0x0000000d000d7210 */ /* 0x000fca0007ffe0ff */
[----:B-1----:R-:W-:-:S05]  /*0a70*/  IMAD.WIDE R2, R13, 0x4, R2 ;  /* 0x000000040d027825 */ /* 0x002fca00078e0202 */
[----:B0-----:R-:W-:Y:S01]  /*0a80*/  STG.E desc[UR18][R2.64], R12 ;  /* 0x0000000c02007986 */ /* 0x001fe2000c101912 */
[----:B------:R-:W-:Y:S05]  /*0a90*/  EXIT ;  /* 0x000000000000794d */ /* 0x000fea0003800000 */
.L_x_4:
[----:B------:R-:W-:-:S00]  /*0aa0*/  BRA `(.L_x_4) ;  /* 0xfffffffc00fc7947 */ /* 0x000fc0000383ffff */
[----:B------:R-:W-:-:S00]  /*0ab0*/  NOP ;  /* 0x0000000000007918 */ /* 0x000fc00000000000 */
        /* <DEDUP_REMOVED lines=12> */
.L_x_5:


//--------------------- .nv.shared.reserved.0     --------------------------
	.section	.nv.shared.reserved.0,"aw",@nobits
	.weak		__nv_reservedSMEM_offset_0_alias
	.size		__nv_reservedSMEM_offset_0_alias, 0, 64
	.other		__nv_reservedSMEM_offset_0_alias,@"STO_CUDA_RESERVED_SHARED STV_DEFAULT"
__nv_reservedSMEM_offset_0_alias:
	.zero		0
	.zero		64


//--------------------- .nv.constant0._Z11matmulNaivePKfS0_Pfi --------------------------
	.section	.nv.constant0._Z11matmulNaivePKfS0_Pfi,"a",@progbits
	.sectionflags	@""
	.align	4
.nv.constant0._Z11matmulNaivePKfS0_Pfi:
	.zero		924


//--------------------- SYMBOLS --------------------------

	.type		.nv.reservedSmem.offset0,@object
	.size		.nv.reservedSmem.offset0,0x4
